	.headerflags	@"EF_CUDA_TEXMODE_UNIFIED EF_CUDA_64BIT_ADDRESS EF_CUDA_SM80 EF_CUDA_VIRTUAL_SM(EF_CUDA_SM80)"
	.elftype	@"ET_EXEC"


//--------------------- .nv.info                  --------------------------
	.section	.nv.info,"",@"SHT_CUDA_INFO"
	.align	4


	//----- nvinfo : EIATTR_REGCOUNT
	.align		4
        /*0000*/ 	.byte	0x04, 0x2f
        /*0002*/ 	.short	(.L_1 - .L_0)
	.align		4
.L_0:
        /*0004*/ 	.word	index@(_Z1kPKjPjPViii)
        /*0008*/ 	.word	0x0000001e


	//----- nvinfo : EIATTR_FRAME_SIZE
	.align		4
.L_1:
        /*000c*/ 	.byte	0x04, 0x11
        /*000e*/ 	.short	(.L_3 - .L_2)
	.align		4
.L_2:
        /*0010*/ 	.word	index@($_Z1kPKjPjPViii$_Z5heavyjiiPVii)
        /*0014*/ 	.word	0x00000008


	//----- nvinfo : EIATTR_FRAME_SIZE
	.align		4
.L_3:
        /*0018*/ 	.byte	0x04, 0x11
        /*001a*/ 	.short	(.L_5 - .L_4)
	.align		4
.L_4:
        /*001c*/ 	.word	index@($_Z1kPKjPjPViii$_Z1gjiiPVii)
        /*0020*/ 	.word	0x00000030


	//----- nvinfo : EIATTR_FRAME_SIZE
	.align		4
.L_5:
        /*0024*/ 	.byte	0x04, 0x11
        /*0026*/ 	.short	(.L_7 - .L_6)
	.align		4
.L_6:
        /*0028*/ 	.word	index@($_Z1kPKjPjPViii$_Z1fjiiPVii)
        /*002c*/ 	.word	0x00000030


	//----- nvinfo : EIATTR_FRAME_SIZE
	.align		4
.L_7:
        /*0030*/ 	.byte	0x04, 0x11
        /*0032*/ 	.short	(.L_9 - .L_8)
	.align		4
.L_8:
        /*0034*/ 	.word	index@(_Z1kPKjPjPViii)
        /*0038*/ 	.word	0x00000000


	//----- nvinfo : EIATTR_MIN_STACK_SIZE
	.align		4
.L_9:
        /*003c*/ 	.byte	0x04, 0x12
        /*003e*/ 	.short	(.L_11 - .L_10)
	.align		4
.L_10:
        /*0040*/ 	.word	index@(_Z1kPKjPjPViii)
        /*0044*/ 	.word	0x00000000
.L_11:


//--------------------- .nv.info._Z1kPKjPjPViii   --------------------------
	.section	.nv.info._Z1kPKjPjPViii,"",@"SHT_CUDA_INFO"
	.sectionflags	@""
	.align	4


	//----- nvinfo : EIATTR_CUDA_API_VERSION
	.align		4
        /*0000*/ 	.byte	0x04, 0x37
        /*0002*/ 	.short	(.L_13 - .L_12)
.L_12:
        /*0004*/ 	.word	0x00000081


	//----- nvinfo : EIATTR_SW2861232_WAR
	.align		4
.L_13:
        /*0008*/ 	.byte	0x01, 0x35
	.zero		2


	//----- nvinfo : EIATTR_PARAM_CBANK
	.align		4
        /*000c*/ 	.byte	0x04, 0x0a
        /*000e*/ 	.short	(.L_15 - .L_14)
	.align		4
.L_14:
        /*0010*/ 	.word	index@(.nv.constant0._Z1kPKjPjPViii)
        /*0014*/ 	.short	0x0160
        /*0016*/ 	.short	0x0020


	//----- nvinfo : EIATTR_CBANK_PARAM_SIZE
	.align		4
.L_15:
        /*0018*/ 	.byte	0x03, 0x19
        /*001a*/ 	.short	0x0020


	//----- nvinfo : EIATTR_KPARAM_INFO
	.align		4
        /*001c*/ 	.byte	0x04, 0x17
        /*001e*/ 	.short	(.L_17 - .L_16)
.L_16:
        /*0020*/ 	.word	0x00000000
        /*0024*/ 	.short	0x0004
        /*0026*/ 	.short	0x001c
        /*0028*/ 	.byte	0x00, 0xf0, 0x11, 0x00


	//----- nvinfo : EIATTR_KPARAM_INFO
	.align		4
.L_17:
        /*002c*/ 	.byte	0x04, 0x17
        /*002e*/ 	.short	(.L_19 - .L_18)
.L_18:
        /*0030*/ 	.word	0x00000000
        /*0034*/ 	.short	0x0003
        /*0036*/ 	.short	0x0018
        /*0038*/ 	.byte	0x00, 0xf0, 0x11, 0x00


	//----- nvinfo : EIATTR_KPARAM_INFO
	.align		4
.L_19:
        /*003c*/ 	.byte	0x04, 0x17
        /*003e*/ 	.short	(.L_21 - .L_20)
.L_20:
        /*0040*/ 	.word	0x00000000
        /*0044*/ 	.short	0x0002
        /*0046*/ 	.short	0x0010
        /*0048*/ 	.byte	0x00, 0xf0, 0x21, 0x00


	//----- nvinfo : EIATTR_KPARAM_INFO
	.align		4
.L_21:
        /*004c*/ 	.byte	0x04, 0x17
        /*004e*/ 	.short	(.L_23 - .L_22)
.L_22:
        /*0050*/ 	.word	0x00000000
        /*0054*/ 	.short	0x0001
        /*0056*/ 	.short	0x0008
        /*0058*/ 	.byte	0x00, 0xf0, 0x21, 0x00


	//----- nvinfo : EIATTR_KPARAM_INFO
	.align		4
.L_23:
        /*005c*/ 	.byte	0x04, 0x17
        /*005e*/ 	.short	(.L_25 - .L_24)
.L_24:
        /*0060*/ 	.word	0x00000000
        /*0064*/ 	.short	0x0000
        /*0066*/ 	.short	0x0000
        /*0068*/ 	.byte	0x00, 0xf0, 0x21, 0x00


	//----- nvinfo : EIATTR_MAXREG_COUNT
	.align		4
.L_25:
        /*006c*/ 	.byte	0x03, 0x1b
        /*006e*/ 	.short	0x00ff


	//----- nvinfo : EIATTR_EXIT_INSTR_OFFSETS
	.align		4
        /*0070*/ 	.byte	0x04, 0x1c
        /*0072*/ 	.short	(.L_27 - .L_26)


	//   ....[0]....
.L_26:
        /*0074*/ 	.word	0x00000850


	//----- nvinfo : EIATTR_CRS_STACK_SIZE
	.align		4
.L_27:
        /*0078*/ 	.byte	0x04, 0x1e
        /*007a*/ 	.short	(.L_29 - .L_28)
.L_28:
        /*007c*/ 	.word	0x00000000
.L_29:


//--------------------- .nv.callgraph             --------------------------
	.section	.nv.callgraph,"",@"SHT_CUDA_CALLGRAPH"
	.align	4
	.sectionentsize	8
	.align		4
        /*0000*/ 	.word	0x00000000
	.align		4
        /*0004*/ 	.word	0xffffffff
	.align		4
        /*0008*/ 	.word	0x00000000
	.align		4
        /*000c*/ 	.word	0xfffffffe
	.align		4
        /*0010*/ 	.word	0x00000000
	.align		4
        /*0014*/ 	.word	0xfffffffd
	.align		4
        /*0018*/ 	.word	0x00000000
	.align		4
        /*001c*/ 	.word	0xfffffffc


//--------------------- .nv.rel.action            --------------------------
	.section	.nv.rel.action,"",@"SHT_CUDA_RELOCINFO"
	.align	8
	.sectionentsize	8
        /*0000*/ 	.byte	0x73, 0x00, 0x00, 0x00, 0x00, 0x00, 0x00, 0x00, 0x00, 0x00, 0x00, 0x11, 0x25, 0x00, 0x05, 0x36


//--------------------- .nv.constant0._Z1kPKjPjPViii --------------------------
	.section	.nv.constant0._Z1kPKjPjPViii,"a",@progbits
	.sectionflags	@""
	.align	4
.nv.constant0._Z1kPKjPjPViii:
	.zero		384


//--------------------- .text._Z1kPKjPjPViii      --------------------------
	.section	.text._Z1kPKjPjPViii,"ax",@progbits
	.sectioninfo	@"SHI_REGISTERS=30"
	.align	128
        .global         _Z1kPKjPjPViii
        .type           _Z1kPKjPjPViii,@function
        .size           _Z1kPKjPjPViii,(.L_x_22 - _Z1kPKjPjPViii)
        .other          _Z1kPKjPjPViii,@"STO_CUDA_ENTRY STV_DEFAULT"
_Z1kPKjPjPViii:
.text._Z1kPKjPjPViii:
[----:B01----:R-:W-:-:S15]  /*0000*/  MOV R1, c[0x0][0x28] ;  /* 0x00000a0000017a02 */ /* 0x003fde0000000f00 */
[----:B01----:R-:W-:-:S15]  /*0010*/  MOV R26, c[0x0][0x118] ;  /* 0x00004600001a7a02 */ /* 0x003fde0000000f00 */
[----:B01----:R-:W-:-:S15]  /*0020*/  MOV R27, c[0x0][0x11c] ;  /* 0x00004700001b7a02 */ /* 0x003fde0000000f00 */
[----:B01----:R-:W-:-:S15]  /*0030*/  MOV R2, RZ ;  /* 0x000000ff00027202 */ /* 0x003fde0000000f00 */
[----:B01----:R1:W0:-:S15]  /*0040*/  LDC.64 R2, c[0x0][R2+0x160] ;  /* 0x0000580002027b82 */ /* 0x00321e0000000a00 */
[----:B01----:R-:W-:-:S15]  /*0050*/  MOV R0, R2 ;  /* 0x0000000200007202 */ /* 0x003fde0000000f00 */
[----:B01----:R-:W-:-:S15]  /*0060*/  MOV R3, R3 ;  /* 0x0000000300037202 */ /* 0x003fde0000000f00 */
[----:B01----:R-:W-:-:S15]  /*0070*/  MOV R2, R0 ;  /* 0x0000000000027202 */ /* 0x003fde0000000f00 */
[----:B01----:R-:W-:-:S15]  /*0080*/  MOV R0, R3 ;  /* 0x0000000300007202 */ /* 0x003fde0000000f00 */
[----:B01----:R-:W-:-:S15]  /*0090*/  MOV R4, 0x8 ;  /* 0x0000000800047802 */ /* 0x003fde0000000f00 */
        /* <DEDUP_REMOVED lines=12> */
[----:B01----:R1:W0:-:S15]  /*0160*/  LDC R3, c[0x0][R3+0x160] ;  /* 0x0000580003037b82 */ /* 0x00321e0000000800 */
[----:B01----:R-:W-:-:S15]  /*0170*/  MOV R3, R3 ;  /* 0x0000000300037202 */ /* 0x003fde0000000f00 */
[----:B01----:R-:W-:-:S15]  /*0180*/  MOV R4, 0x1c ;  /* 0x0000001c00047802 */ /* 0x003fde0000000f00 */
[----:B01----:R1:W0:-:S15]  /*0190*/  LDC R4, c[0x0][R4+0x160] ;  /* 0x0000580004047b82 */ /* 0x00321e0000000800 */
[----:B01----:R-:W-:-:S15]  /*01a0*/  MOV R4, R4 ;  /* 0x0000000400047202 */ /* 0x003fde0000000f00 */
[----:B01----:R1:W0:-:S15]  /*01b0*/  S2R R5, SR_CTAID.X ;  /* 0x0000000000057919 */ /* 0x00321e0000002500 */
[----:B01----:R-:W-:-:S15]  /*01c0*/  MOV R5, R5 ;  /* 0x0000000500057202 */ /* 0x003fde0000000f00 */
[----:B01----:R-:W-:-:S15]  /*01d0*/  MOV R6, c[0x0][0x0] ;  /* 0x0000000000067a02 */ /* 0x003fde0000000f00 */
[----:B01----:R1:W0:-:S15]  /*01e0*/  S2R R25, SR_TID.X ;  /* 0x0000000000197919 */ /* 0x00321e0000002100 */
[----:B01----:R-:W-:-:S15]  /*01f0*/  MOV R25, R25 ;  /* 0x0000001900197202 */ /* 0x003fde0000000f00 */
[----:B01----:R-:W-:-:S15]  /*0200*/  IMAD R5, R5, R6, R25 ;  /* 0x0000000605057224 */ /* 0x003fde00078e0219 */
[----:B01----:R-:W-:-:S15]  /*0210*/  ISETP.GE.AND P0, PT, R5, R3, PT ;  /* 0x000000030500720c */ /* 0x003fde0003f06270 */
[----:B01----:R-:W-:-:S15]  /*0220*/  MOV R8, R2 ;  /* 0x0000000200087202 */ /* 0x003fde0000000f00 */
        /* <DEDUP_REMOVED lines=8> */
[----:B01----:R-:W-:-:S15]  /*02b0*/  @P0 BRA `(.L_x_0) ;  /* 0x0000059000000947 */ /* 0x003fde0003800000 */
[----:B01----:R-:W-:-:S15]  /*02c0*/  MOV R8, R8 ;  /* 0x0000000800087202 */ /* 0x003fde0000000f00 */
[----:B01----:R-:W-:-:S15]  /*02d0*/  MOV R9, R9 ;  /* 0x0000000900097202 */ /* 0x003fde0000000f00 */
[----:B01----:R-:W-:-:S15]  /*02e0*/  MOV R8, R8 ;  /* 0x0000000800087202 */ /* 0x003fde0000000f00 */
[----:B01----:R-:W-:-:S15]  /*02f0*/  MOV R9, R9 ;  /* 0x0000000900097202 */ /* 0x003fde0000000f00 */
[----:B01----:R-:W-:-:S15]  /*0300*/  CS2R R4, SR_CLOCKLO ;  /* 0x0000000000047805 */ /* 0x003fde0000015000 */
[----:B01----:R-:W-:-:S15]  /*0310*/  MOV R4, R4 ;  /* 0x0000000400047202 */ /* 0x003fde0000000f00 */
[----:B01----:R-:W-:-:S15]  /*0320*/  MOV R5, R5 ;  /* 0x0000000500057202 */ /* 0x003fde0000000f00 */
[----:B01----:R-:W-:-:S15]  /*0330*/  MOV R6, R4 ;  /* 0x0000000400067202 */ /* 0x003fde0000000f00 */
[----:B01----:R-:W-:-:S15]  /*0340*/  MOV R7, R5 ;  /* 0x0000000500077202 */ /* 0x003fde0000000f00 */
[----:B01----:R-:W-:-:S15]  /*0350*/  MOV R6, R6 ;  /* 0x0000000600067202 */ /* 0x003fde0000000f00 */
[----:B01----:R-:W-:-:S15]  /*0360*/  MOV R7, R7 ;  /* 0x0000000700077202 */ /* 0x003fde0000000f00 */
[----:B01----:R-:W-:-:S15]  /*0370*/  IMAD.WIDE R4, R3, 0x4, RZ ;  /* 0x0000000403047825 */ /* 0x003fde00078e02ff */
[----:B01----:R-:W-:-:S15]  /*0380*/  MOV R22, R4 ;  /* 0x0000000400167202 */ /* 0x003fde0000000f00 */
[----:B01----:R-:W-:-:S15]  /*0390*/  MOV R19, R5 ;  /* 0x0000000500137202 */ /* 0x003fde0000000f00 */
[----:B01----:R-:W-:-:S15]  /*03a0*/  IADD3 R8, P0, R8, R22, RZ ;  /* 0x0000001608087210 */ /* 0x003fde0007f1e0ff */
[----:B01----:R-:W-:-:S15]  /*03b0*/  IADD3.X R9, R9, R19, RZ, P0, !PT ;  /* 0x0000001309097210 */ /* 0x003fde00007fe4ff */
[----:B01----:R-:W-:-:S15]  /*03c0*/  MOV R4, R6 ;  /* 0x0000000600047202 */ /* 0x003fde0000000f00 */
[----:B01----:R-:W-:-:S15]  /*03d0*/  SHF.R.U64 R6, R6, 0x20, R7 ;  /* 0x0000002006067819 */ /* 0x003fde0000001207 */
[----:B01----:R-:W-:-:S15]  /*03e0*/  SHF.R.U32.HI R5, RZ, 0x20, R7 ;  /* 0x00000020ff057819 */ /* 0x003fde0000011607 */
[----:B01----:R-:W-:-:S15]  /*03f0*/  MOV R6, R6 ;  /* 0x0000000600067202 */ /* 0x003fde0000000f00 */
[----:B01----:R-:W-:-:S15]  /*0400*/  LOP3.LUT R25, R25, 0x1f, RZ, 0xc0, !PT ;  /* 0x0000001f19197812 */ /* 0x003fde00078ec0ff */
[----:B01----:R-:W-:-:S15]  /*0410*/  IMAD R5, R25, -0x3d4d51cb, RZ ;  /* 0xc2b2ae3519057824 */ /* 0x003fde00078e02ff */
[----:B01----:R-:W-:-:S15]  /*0420*/  IMAD R7, R3, -0x7a143595, RZ ;  /* 0x85ebca6b03077824 */ /* 0x003fde00078e02ff */
[----:B01----:R-:W-:-:S15]  /*0430*/  LOP3.LUT R5, R7, R5, RZ, 0x3c, !PT ;  /* 0x0000000507057212 */ /* 0x003fde00078e3cff */
[----:B01----:R-:W-:-:S15]  /*0440*/  LOP3.LUT R7, R5, R4, RZ, 0x3c, !PT ;  /* 0x0000000405077212 */ /* 0x003fde00078e3cff */
[----:B01----:R-:W-:-:S15]  /*0450*/  MOV R4, R8 ;  /* 0x0000000800047202 */ /* 0x003fde0000000f00 */
[----:B01----:R-:W-:-:S15]  /*0460*/  MOV R5, R9 ;  /* 0x0000000900057202 */ /* 0x003fde0000000f00 */
[----:B01----:R-:W-:-:S15]  /*0470*/  MOV R4, R4 ;  /* 0x0000000400047202 */ /* 0x003fde0000000f00 */
[----:B01----:R-:W-:-:S15]  /*0480*/  MOV R5, R5 ;  /* 0x0000000500057202 */ /* 0x003fde0000000f00 */
[----:B01----:R1:W0:-:S15]  /*0490*/  R2UR UR4, R26 ;  /* 0x000000001a0473c2 */ /* 0x00321e00000e0000 */
[----:B01----:R1:W0:-:S15]  /*04a0*/  R2UR UR5, R27 ;  /* 0x000000001b0573c2 */ /* 0x00321e00000e0000 */
[----:B01----:R1:W0:-:S15]  /*04b0*/  LDG.E.CONSTANT R4, [R4.64] ;  /* 0x0000000404047981 */ /* 0x00321e000c1e9900 */
[----:B01----:R-:W-:-:S15]  /*04c0*/  LOP3.LUT R4, R7, R4, RZ, 0x3c, !PT ;  /* 0x0000000407047212 */ /* 0x003fde00078e3cff */
[----:B01----:R-:W-:-:S15]  /*04d0*/  LOP3.LUT R4, R4, R6, RZ, 0x3c, !PT ;  /* 0x0000000604047212 */ /* 0x003fde00078e3cff */
[----:B01----:R-:W-:-:S15]  /*04e0*/  LOP3.LUT R5, R4, R25, RZ, 0x3c, !PT ;  /* 0x0000001904057212 */ /* 0x003fde00078e3cff */
[----:B01----:R-:W-:-:S15]  /*04f0*/  LOP3.LUT R0, R5, R0, RZ, 0xc0, !PT ;  /* 0x0000000005007212 */ /* 0x003fde00078ec0ff */
[----:B01----:R-:W-:-:S15]  /*0500*/  IMAD R3, R3, 0xa0, RZ ;  /* 0x000000a003037824 */ /* 0x003fde00078e02ff */
[----:B01----:R-:W-:-:S15]  /*0510*/  MOV R4, R4 ;  /* 0x0000000400047202 */ /* 0x003fde0000000f00 */
[----:B01----:R-:W-:-:S15]  /*0520*/  MOV R5, R25 ;  /* 0x0000001900057202 */ /* 0x003fde0000000f00 */
[----:B01----:R-:W-:-:S15]  /*0530*/  MOV R6, 0x3e7 ;  /* 0x000003e700067802 */ /* 0x003fde0000000f00 */
        /* <DEDUP_REMOVED lines=8> */
[----:B01----:R-:W-:-:S15]  /*05c0*/  MOV R20, 0x5f0 ;  /* 0x000005f000147802 */ /* 0x003fde0000000f00 */
[----:B01----:R-:W-:-:S15]  /*05d0*/  MOV R21, 0x0 ;  /* 0x0000000000157802 */ /* 0x003fde0000000f00 */
[----:B01----:R-:W-:-:S15]  /*05e0*/  CALL.REL.NOINC `($_Z1kPKjPjPViii$_Z5heavyjiiPVii) ;  /* 0x0000165000007944 */ /* 0x003fde0003c00000 */
        /* <DEDUP_REMOVED lines=9> */
[----:B01----:R-:W-:-:S15]  /*0680*/  CALL.REL.NOINC `($_Z1kPKjPjPViii$_Z1fjiiPVii) ;  /* 0x000001d000007944 */ /* 0x003fde0003c00000 */
        /* <DEDUP_REMOVED lines=8> */
[----:B01----:R-:W-:-:S15]  /*0710*/  IADD3 R6, P0, R6, 0x27c, RZ ;  /* 0x0000027c06067810 */ /* 0x003fde0007f1e0ff */
[----:B01----:R-:W-:-:S15]  /*0720*/  IADD3.X R7, R7, RZ, RZ, P0, !PT ;  /* 0x000000ff07077210 */ /* 0x003fde00007fe4ff */
[----:B01----:R-:W-:-:S15]  /*0730*/  MOV R6, R6 ;  /* 0x0000000600067202 */ /* 0x003fde0000000f00 */
[----:B01----:R-:W-:-:S15]  /*0740*/  MOV R7, R7 ;  /* 0x0000000700077202 */ /* 0x003fde0000000f00 */
[----:B01----:R-:W-:-:S15]  /*0750*/  MOV R6, R6 ;  /* 0x0000000600067202 */ /* 0x003fde0000000f00 */
[----:B01----:R-:W-:-:S15]  /*0760*/  MOV R7, R7 ;  /* 0x0000000700077202 */ /* 0x003fde0000000f00 */
[----:B01----:R1:W0:-:S15]  /*0770*/  R2UR UR4, R26 ;  /* 0x000000001a0473c2 */ /* 0x00321e00000e0000 */
[----:B01----:R1:W0:-:S15]  /*0780*/  R2UR UR5, R27 ;  /* 0x000000001b0573c2 */ /* 0x00321e00000e0000 */
[----:B01----:R1:W-:-:S15]  /*0790*/  STG.E.STRONG.SYS [R6.64], R4 ;  /* 0x0000000406007986 */ /* 0x0033de000c115904 */
[----:B01----:R-:W-:-:S15]  /*07a0*/  MOV R16, R16 ;  /* 0x0000001000107202 */ /* 0x003fde0000000f00 */
[----:B01----:R-:W-:-:S15]  /*07b0*/  MOV R3, R2 ;  /* 0x0000000200037202 */ /* 0x003fde0000000f00 */
[----:B01----:R-:W-:-:S15]  /*07c0*/  IADD3 R2, P0, R16, R22, RZ ;  /* 0x0000001610027210 */ /* 0x003fde0007f1e0ff */
[----:B01----:R-:W-:-:S15]  /*07d0*/  IADD3.X R3, R3, R19, RZ, P0, !PT ;  /* 0x0000001303037210 */ /* 0x003fde00007fe4ff */
[----:B01----:R-:W-:-:S15]  /*07e0*/  MOV R2, R2 ;  /* 0x0000000200027202 */ /* 0x003fde0000000f00 */
[----:B01----:R-:W-:-:S15]  /*07f0*/  MOV R3, R3 ;  /* 0x0000000300037202 */ /* 0x003fde0000000f00 */
[----:B01----:R-:W-:-:S15]  /*0800*/  MOV R2, R2 ;  /* 0x0000000200027202 */ /* 0x003fde0000000f00 */
[----:B01----:R-:W-:-:S15]  /*0810*/  MOV R3, R3 ;  /* 0x0000000300037202 */ /* 0x003fde0000000f00 */
[----:B01----:R1:W0:-:S15]  /*0820*/  R2UR UR4, R26 ;  /* 0x000000001a0473c2 */ /* 0x00321e00000e0000 */
[----:B01----:R1:W0:-:S15]  /*0830*/  R2UR UR5, R27 ;  /* 0x000000001b0573c2 */ /* 0x00321e00000e0000 */
[----:B01----:R1:W-:-:S15]  /*0840*/  STG.E [R2.64], R4 ;  /* 0x0000000402007986 */ /* 0x0033de000c101904 */
.L_x_0:
[----:B01----:R-:W-:-:S15]  /*0850*/  EXIT ;  /* 0x000000000000794d */ /* 0x003fde0003800000 */
        .type           $_Z1kPKjPjPViii$_Z1fjiiPVii,@function
        .size           $_Z1kPKjPjPViii$_Z1fjiiPVii,($_Z1kPKjPjPViii$_Z1gjiiPVii - $_Z1kPKjPjPViii$_Z1fjiiPVii)
$_Z1kPKjPjPViii$_Z1fjiiPVii:
[----:B01----:R-:W-:-:S15]  /*0860*/  IADD3 R1, R1, -0x30, RZ ;  /* 0xffffffd001017810 */ /* 0x003fde0007ffe0ff */
[----:B01----:R1:W0:-:S15]  /*0870*/  S2R R0, SR_LMEMHIOFF ;  /* 0x0000000000007919 */ /* 0x00321e0000003700 */
[----:B01----:R-:W-:-:S15]  /*0880*/  ISETP.GE.U32.AND P0, PT, R1, R0, PT ;  /* 0x000000000100720c */ /* 0x003fde0003f06070 */
[----:B01----:R-:W-:-:S15]  /*0890*/  @P0 BRA `(.L_x_1) ;  /* 0x0000001000000947 */ /* 0x003fde0003800000 */
[----:B01----:R-:W-:-:S15]  /*08a0*/  BPT.TRAP 0x1 ;  /* 0x000000040000795c */ /* 0x003fde0000300000 */
.L_x_1:
[----:B01----:R1:W-:-:S15]  /*08b0*/  STL [R1+0x28], R25 ;  /* 0x0000281901007387 */ /* 0x0033de0000100800 */
        /* <DEDUP_REMOVED lines=9> */
[----:B01----:R1:W-:-:S15]  /*0950*/  STL [R1], R2 ;  /* 0x0000000201007387 */ /* 0x0033de0000100800 */
[----:B01----:R-:W0:-:S15]  /*0960*/  BMOV.32.CLEAR R23, B7 ;  /* 0x0000000007177355 */ /* 0x003e1e0000100000 */
[----:B01----:R-:W0:-:S15]  /*0970*/  BMOV.32.CLEAR R22, B6 ;  /* 0x0000000006167355 */ /* 0x003e1e0000100000 */
[----:B01----:R-:W-:-:S15]  /*0980*/  MOV R7, R7 ;  /* 0x0000000700077202 */ /* 0x003fde0000000f00 */
[----:B01----:R-:W-:-:S15]  /*0990*/  MOV R9, R9 ;  /* 0x0000000900097202 */ /* 0x003fde0000000f00 */
[----:B01----:R-:W-:-:S15]  /*09a0*/  MOV R8, R8 ;  /* 0x0000000800087202 */ /* 0x003fde0000000f00 */
[----:B01----:R-:W-:-:S15]  /*09b0*/  MOV R6, R6 ;  /* 0x0000000600067202 */ /* 0x003fde0000000f00 */
[----:B01----:R-:W-:-:S15]  /*09c0*/  MOV R5, R5 ;  /* 0x0000000500057202 */ /* 0x003fde0000000f00 */
[----:B01----:R-:W-:-:S15]  /*09d0*/  MOV R4, R4 ;  /* 0x0000000400047202 */ /* 0x003fde0000000f00 */
[----:B01----:R-:W-:-:S15]  /*09e0*/  BSSY B7, `(.L_x_2) ;  /* 0x0000074000077945 */ /* 0x003fde0003800000 */
[----:B01----:R-:W-:-:S15]  /*09f0*/  MOV R24, c[0x0][0x118] ;  /* 0x0000460000187a02 */ /* 0x003fde0000000f00 */
[----:B01----:R-:W-:-:S15]  /*0a00*/  MOV R25, c[0x0][0x11c] ;  /* 0x0000470000197a02 */ /* 0x003fde0000000f00 */
[----:B01----:R-:W-:-:S15]  /*0a10*/  MOV R4, R4 ;  /* 0x0000000400047202 */ /* 0x003fde0000000f00 */
[----:B01----:R-:W-:-:S15]  /*0a20*/  MOV R5, R5 ;  /* 0x0000000500057202 */ /* 0x003fde0000000f00 */
[----:B01----:R-:W-:-:S15]  /*0a30*/  MOV R6, R6 ;  /* 0x0000000600067202 */ /* 0x003fde0000000f00 */
[----:B01----:R-:W-:-:S15]  /*0a40*/  MOV R8, R8 ;  /* 0x0000000800087202 */ /* 0x003fde0000000f00 */
[----:B01----:R-:W-:-:S15]  /*0a50*/  MOV R9, R9 ;  /* 0x0000000900097202 */ /* 0x003fde0000000f00 */
[----:B01----:R-:W-:-:S15]  /*0a60*/  MOV R7, R7 ;  /* 0x0000000700077202 */ /* 0x003fde0000000f00 */
[----:B01----:R-:W-:-:S15]  /*0a70*/  ISETP.LT.AND P0, PT, R5, 0x1, PT ;  /* 0x000000010500780c */ /* 0x003fde0003f01270 */
        /* <DEDUP_REMOVED lines=9> */
[----:B01----:R-:W-:-:S15]  /*0b10*/  LOP3.LUT R0, R19, 0x1f, RZ, 0xc0, !PT ;  /* 0x0000001f13007812 */ /* 0x003fde00078ec0ff */
[----:B01----:R-:W-:-:S15]  /*0b20*/  SHF.R.U32.HI R0, RZ, R0, R4 ;  /* 0x00000000ff007219 */ /* 0x003fde0000011604 */
[----:B01----:R-:W-:-:S15]  /*0b30*/  LOP3.LUT R0, R0, 0x1, RZ, 0xc0, !PT ;  /* 0x0000000100007812 */ /* 0x003fde00078ec0ff */
[----:B01----:R-:W-:-:S15]  /*0b40*/  ISETP.EQ.U32.AND P0, PT, R0, 0x1, PT ;  /* 0x000000010000780c */ /* 0x003fde0003f02070 */
[----:B01----:R-:W-:-:S15]  /*0b50*/  LOP3.LUT R0, R18, 0x1, RZ, 0xc0, !PT ;  /* 0x0000000112007812 */ /* 0x003fde00078ec0ff */
[----:B01----:R-:W-:-:S15]  /*0b60*/  ISETP.EQ.U32.AND P1, PT, R0, 0x1, PT ;  /* 0x000000010000780c */ /* 0x003fde0003f22070 */
[----:B01----:R-:W-:-:S15]  /*0b70*/  PLOP3.LUT P0, PT, P0, P1, PT, 0x28, 0x0 ;  /* 0x000000000000781c */ /* 0x003fde0000702570 */
[----:B01----:R-:W-:-:S15]  /*0b80*/  PLOP3.LUT P1, PT, PT, PT, PT, 0x8, 0x0 ;  /* 0x000000000000781c */ /* 0x003fde0003f2e170 */
[----:B01----:R-:W-:-:S15]  /*0b90*/  PLOP3.LUT P0, PT, P0, P1, PT, 0x28, 0x0 ;  /* 0x000000000000781c */ /* 0x003fde0000702570 */
[----:B01----:R-:W-:-:S15]  /*0ba0*/  PLOP3.LUT P0, PT, P0, PT, PT, 0x8, 0x0 ;  /* 0x000000000000781c */ /* 0x003fde000070e170 */
[----:B01----:R-:W-:-:S15]  /*0bb0*/  BSSY B6, `(.L_x_4) ;  /* 0x0000041000067945 */ /* 0x003fde0003800000 */
[----:B01----:R-:W-:-:S15]  /*0bc0*/  @P0 BRA `(.L_x_5) ;  /* 0x0000001000000947 */ /* 0x003fde0003800000 */
[----:B01----:R-:W-:-:S15]  /*0bd0*/  BRA `(.L_x_6) ;  /* 0x000001f000007947 */ /* 0x003fde0003800000 */
.L_x_5:
[----:B01----:R-:W-:-:S15]  /*0be0*/  IADD3 R6, R19, 0x6e, RZ ;  /* 0x0000006e13067810 */ /* 0x003fde0007ffe0ff */
[----:B01----:R-:W-:-:S15]  /*0bf0*/  LOP3.LUT R7, R19, 0x3f, RZ, 0xc0, !PT ;  /* 0x0000003f13077812 */ /* 0x003fde00078ec0ff */
[----:B01----:R-:W-:-:S15]  /*0c00*/  IADD3 R7, R7, R17, RZ ;  /* 0x0000001107077210 */ /* 0x003fde0007ffe0ff */
        /* <DEDUP_REMOVED lines=10> */
[----:B01----:R-:W-:-:S15]  /*0cb0*/  IADD3 R0, R4, R18, RZ ;  /* 0x0000001204007210 */ /* 0x003fde0007ffe0ff */
[----:B01----:R-:W-:-:S15]  /*0cc0*/  LOP3.LUT R0, R0, 0x7, RZ, 0xc0, !PT ;  /* 0x0000000700007812 */ /* 0x003fde00078ec0ff */
[----:B01----:R-:W-:-:S15]  /*0cd0*/  ISETP.NE.AND P0, PT, R0, RZ, PT ;  /* 0x000000ff0000720c */ /* 0x003fde0003f05270 */
[----:B01----:R-:W-:-:S15]  /*0ce0*/  MOV R4, R4 ;  /* 0x0000000400047202 */ /* 0x003fde0000000f00 */
[----:B01----:R-:W-:-:S15]  /*0cf0*/  @P0 BRA `(.L_x_7) ;  /* 0x000002c000000947 */ /* 0x003fde0003800000 */
[----:B01----:R-:W-:-:S15]  /*0d00*/  IADD3 R5, R19, -0x1, RZ ;  /* 0xffffffff13057810 */ /* 0x003fde0007ffe0ff */
        /* <DEDUP_REMOVED lines=8> */
[----:B01----:R-:W-:-:S15]  /*0d90*/  CALL.REL.NOINC `($_Z1kPKjPjPViii$_Z1gjiiPVii) ;  /* 0x0000048000007944 */ /* 0x003fde0003c00000 */
[----:B01----:R-:W-:-:S15]  /*0da0*/  MOV R4, R4 ;  /* 0x0000000400047202 */ /* 0x003fde0000000f00 */
[----:B01----:R-:W-:-:S15]  /*0db0*/  MOV R4, R4 ;  /* 0x0000000400047202 */ /* 0x003fde0000000f00 */
[----:B01----:R-:W-:-:S15]  /*0dc0*/  BRA `(.L_x_7) ;  /* 0x000001f000007947 */ /* 0x003fde0003800000 */
.L_x_6:
        /* <DEDUP_REMOVED lines=13> */
[----:B01----:R-:W-:-:S15]  /*0ea0*/  LOP3.LUT R0, R4, R18, RZ, 0x3c, !PT ;  /* 0x0000001204007212 */ /* 0x003fde00078e3cff */
[----:B01----:R-:W-:-:S15]  /*0eb0*/  LOP3.LUT R0, R0, 0x3, RZ, 0xc0, !PT ;  /* 0x0000000300007812 */ /* 0x003fde00078ec0ff */
[----:B01----:R-:W-:-:S15]  /*0ec0*/  ISETP.EQ.AND P0, PT, R0, RZ, PT ;  /* 0x000000ff0000720c */ /* 0x003fde0003f02270 */
        /* <DEDUP_REMOVED lines=15> */
.L_x_7:
[----:B01----:R-:W-:-:S15]  /*0fc0*/  BSYNC B6 ;  /* 0x0000000000067941 */ /* 0x003fde0003800000 */
.L_x_4:
[----:B01----:R-:W-:-:S15]  /*0fd0*/  IADD3 R0, R19, 0x13579bdf, RZ ;  /* 0x13579bdf13007810 */ /* 0x003fde0007ffe0ff */
[----:B01----:R-:W-:-:S15]  /*0fe0*/  LOP3.LUT R0, R4, R0, RZ, 0x3c, !PT ;  /* 0x0000000004007212 */ /* 0x003fde00078e3cff */
[----:B01----:R-:W-:-:S15]  /*0ff0*/  LOP3.LUT R19, R19, 0x3f, RZ, 0xc0, !PT ;  /* 0x0000003f13137812 */ /* 0x003fde00078ec0ff */
[----:B01----:R-:W-:-:S15]  /*1000*/  IADD3 R19, R19, R17, RZ ;  /* 0x0000001113137210 */ /* 0x003fde0007ffe0ff */
[----:B01----:R-:W-:-:S15]  /*1010*/  IADD3 R4, R19, 0x40, RZ ;  /* 0x0000004013047810 */ /* 0x003fde0007ffe0ff */
[----:B01----:R-:W-:-:S15]  /*1020*/  IMAD.WIDE R4, R4, 0x4, RZ ;  /* 0x0000000404047825 */ /* 0x003fde00078e02ff */
        /* <DEDUP_REMOVED lines=10> */
[----:B01----:R1:W-:-:S15]  /*10d0*/  ST.E.STRONG.SYS [R2.64], R0 ;  /* 0x0000000002007985 */ /* 0x0033de000c115904 */
[----:B01----:R-:W-:-:S15]  /*10e0*/  MOV R4, R0 ;  /* 0x0000000000047202 */ /* 0x003fde0000000f00 */
.L_x_3:
[----:B01----:R-:W-:-:S15]  /*10f0*/  MOV R4, R4 ;  /* 0x0000000400047202 */ /* 0x003fde0000000f00 */
[----:B01----:R-:W-:-:S15]  /*1100*/  MOV R4, R4 ;  /* 0x0000000400047202 */ /* 0x003fde0000000f00 */
[----:B01----:R-:W-:-:S15]  /*1110*/  BRA `(.L_x_8) ;  /* 0x0000000000007947 */ /* 0x003fde0003800000 */
.L_x_8:
[----:B01----:R-:W-:-:S15]  /*1120*/  BSYNC B7 ;  /* 0x0000000000077941 */ /* 0x003fde0003800000 */
.L_x_2:
[----:B01----:R1:W-:-:S15]  /*1130*/  BMOV.32 B6, R22 ;  /* 0x0000001606007356 */ /* 0x0033de0000000000 */
[----:B01----:R1:W-:-:S15]  /*1140*/  BMOV.32 B7, R23 ;  /* 0x0000001707007356 */ /* 0x0033de0000000000 */
[----:B01----:R1:W0:-:S15]  /*1150*/  LDL R2, [R1] ;  /* 0x0000000001027983 */ /* 0x00321e0000100800 */
[----:B01----:R1:W0:-:S15]  /*1160*/  LDL R16, [R1+0x4] ;  /* 0x0000040001107983 */ /* 0x00321e0000100800 */
        /* <DEDUP_REMOVED lines=9> */
[----:B01----:R-:W-:-:S15]  /*1200*/  IADD3 R1, R1, 0x30, RZ ;  /* 0x0000003001017810 */ /* 0x003fde0007ffe0ff */
[----:B01----:R-:W-:-:S15]  /*1210*/  RET.REL.NODEC R20 `(_Z1kPKjPjPViii) ;  /* 0xffffede014007950 */ /* 0x003fde0003c3ffff */
        .type           $_Z1kPKjPjPViii$_Z1gjiiPVii,@function
        .size           $_Z1kPKjPjPViii$_Z1gjiiPVii,($_Z1kPKjPjPViii$_Z5heavyjiiPVii - $_Z1kPKjPjPViii$_Z1gjiiPVii)
$_Z1kPKjPjPViii$_Z1gjiiPVii:
[----:B01----:R-:W-:-:S15]  /*1220*/  IADD3 R1, R1, -0x30, RZ ;  /* 0xffffffd001017810 */ /* 0x003fde0007ffe0ff */
[----:B01----:R1:W0:-:S15]  /*1230*/  S2R R0, SR_LMEMHIOFF ;  /* 0x0000000000007919 */ /* 0x00321e0000003700 */
[----:B01----:R-:W-:-:S15]  /*1240*/  ISETP.GE.U32.AND P0, PT, R1, R0, PT ;  /* 0x000000000100720c */ /* 0x003fde0003f06070 */
[----:B01----:R-:W-:-:S15]  /*1250*/  @P0 BRA `(.L_x_9) ;  /* 0x0000001000000947 */ /* 0x003fde0003800000 */
[----:B01----:R-:W-:-:S15]  /*1260*/  BPT.TRAP 0x1 ;  /* 0x000000040000795c */ /* 0x003fde0000300000 */
.L_x_9:
        /* <DEDUP_REMOVED lines=38> */
[----:B01----:R-:W-:-:S15]  /*14d0*/  IMAD R0, R19, 0x5, RZ ;  /* 0x0000000513007824 */ /* 0x003fde00078e02ff */
[----:B01----:R-:W-:-:S15]  /*14e0*/  LOP3.LUT R0, R0, 0x1f, RZ, 0xc0, !PT ;  /* 0x0000001f00007812 */ /* 0x003fde00078ec0ff */
[----:B01----:R-:W-:-:S15]  /*14f0*/  SHF.R.U32.HI R0, RZ, R0, R4 ;  /* 0x00000000ff007219 */ /* 0x003fde0000011604 */
[----:B01----:R-:W-:-:S15]  /*1500*/  IADD3 R0, R0, R18, RZ ;  /* 0x0000001200007210 */ /* 0x003fde0007ffe0ff */
[----:B01----:R-:W-:-:S15]  /*1510*/  LOP3.LUT R0, R0, 0x1, RZ, 0xc0, !PT ;  /* 0x0000000100007812 */ /* 0x003fde00078ec0ff */
[----:B01----:R-:W-:-:S15]  /*1520*/  ISETP.EQ.U32.AND P0, PT, R0, 0x1, PT ;  /* 0x000000010000780c */ /* 0x003fde0003f02070 */
[----:B01----:R-:W-:-:S15]  /*1530*/  PLOP3.LUT P1, PT, PT, PT, PT, 0x8, 0x0 ;  /* 0x000000000000781c */ /* 0x003fde0003f2e170 */
[----:B01----:R-:W-:-:S15]  /*1540*/  PLOP3.LUT P0, PT, P0, P1, PT, 0x28, 0x0 ;  /* 0x000000000000781c */ /* 0x003fde0000702570 */
[----:B01----:R-:W-:-:S15]  /*1550*/  PLOP3.LUT P0, PT, P0, PT, PT, 0x8, 0x0 ;  /* 0x000000000000781c */ /* 0x003fde000070e170 */
[----:B01----:R-:W-:-:S15]  /*1560*/  BSSY B6, `(.L_x_12) ;  /* 0x0000048000067945 */ /* 0x003fde0003800000 */
[----:B01----:R-:W-:-:S15]  /*1570*/  @P0 BRA `(.L_x_13) ;  /* 0x0000001000000947 */ /* 0x003fde0003800000 */
[----:B01----:R-:W-:-:S15]  /*1580*/  BRA `(.L_x_14) ;  /* 0x0000022000007947 */ /* 0x003fde0003800000 */
.L_x_13:
[----:B01----:R-:W-:-:S15]  /*1590*/  IADD3 R6, R19, 0x136, RZ ;  /* 0x0000013613067810 */ /* 0x003fde0007ffe0ff */
[----:B01----:R-:W-:-:S15]  /*15a0*/  LOP3.LUT R0, R19, 0x3f, RZ, 0xc0, !PT ;  /* 0x0000003f13007812 */ /* 0x003fde00078ec0ff */
[----:B01----:R-:W-:-:S15]  /*15b0*/  IADD3 R0, R0, R17, RZ ;  /* 0x0000001100007210 */ /* 0x003fde0007ffe0ff */
[----:B01----:R-:W-:-:S15]  /*15c0*/  IADD3 R7, R0, 0x2, RZ ;  /* 0x0000000200077810 */ /* 0x003fde0007ffe0ff */
        /* <DEDUP_REMOVED lines=10> */
[----:B01----:R-:W-:-:S15]  /*1670*/  LOP3.LUT R0, R4, 0x2, RZ, 0xc0, !PT ;  /* 0x0000000204007812 */ /* 0x003fde00078ec0ff */
[----:B01----:R-:W-:-:S15]  /*1680*/  ISETP.EQ.AND P0, PT, R0, RZ, PT ;  /* 0x000000ff0000720c */ /* 0x003fde0003f02270 */
[----:B01----:R-:W-:-:S15]  /*1690*/  LOP3.LUT R0, R18, 0x1, RZ, 0xc0, !PT ;  /* 0x0000000112007812 */ /* 0x003fde00078ec0ff */
[----:B01----:R-:W-:-:S15]  /*16a0*/  ISETP.EQ.U32.AND P1, PT, R0, 0x1, PT ;  /* 0x000000010000780c */ /* 0x003fde0003f22070 */
[----:B01----:R-:W-:-:S15]  /*16b0*/  PLOP3.LUT P0, PT, P1, P0, PT, 0xa8, 0x0 ;  /* 0x000000000000781c */ /* 0x003fde0000f01570 */
        /* <DEDUP_REMOVED lines=14> */
[----:B01----:R-:W-:-:S15]  /*17a0*/  BRA `(.L_x_15) ;  /* 0x0000023000007947 */ /* 0x003fde0003800000 */
.L_x_14:
        /* <DEDUP_REMOVED lines=15> */
[----:B01----:R-:W-:-:S15]  /*18a0*/  ISETP.EQ.U32.AND P0, PT, R0, 0x1, PT ;  /* 0x000000010000780c */ /* 0x003fde0003f02070 */
[----:B01----:R-:W-:-:S15]  /*18b0*/  PLOP3.LUT P0, PT, P0, PT, PT, 0x8, 0x0 ;  /* 0x000000000000781c */ /* 0x003fde000070e170 */
[----:B01----:R-:W-:-:S15]  /*18c0*/  LOP3.LUT R0, R18, 0x3, RZ, 0xc0, !PT ;  /* 0x0000000312007812 */ /* 0x003fde00078ec0ff */
[----:B01----:R-:W-:-:S15]  /*18d0*/  ISETP.EQ.AND P1, PT, R0, RZ, PT ;  /* 0x000000ff0000720c */ /* 0x003fde0003f22270 */
        /* <DEDUP_REMOVED lines=16> */
.L_x_15:
[----:B01----:R-:W-:-:S15]  /*19e0*/  BSYNC B6 ;  /* 0x0000000000067941 */ /* 0x003fde0003800000 */
.L_x_12:
[----:B01----:R-:W-:-:S15]  /*19f0*/  IADD3 R4, R19, R4, RZ ;  /* 0x0000000413047210 */ /* 0x003fde0007ffe0ff */
[----:B01----:R-:W-:-:S15]  /*1a00*/  IADD3 R0, R4, 0x2468ace0, RZ ;  /* 0x2468ace004007810 */ /* 0x003fde0007ffe0ff */
        /* <DEDUP_REMOVED lines=16> */
.L_x_11:
[----:B01----:R-:W-:-:S15]  /*1b10*/  MOV R4, R4 ;  /* 0x0000000400047202 */ /* 0x003fde0000000f00 */
[----:B01----:R-:W-:-:S15]  /*1b20*/  MOV R4, R4 ;  /* 0x0000000400047202 */ /* 0x003fde0000000f00 */
[----:B01----:R-:W-:-:S15]  /*1b30*/  BRA `(.L_x_16) ;  /* 0x0000000000007947 */ /* 0x003fde0003800000 */
.L_x_16:
[----:B01----:R-:W-:-:S15]  /*1b40*/  BSYNC B7 ;  /* 0x0000000000077941 */ /* 0x003fde0003800000 */
.L_x_10:
        /* <DEDUP_REMOVED lines=15> */
        .type           $_Z1kPKjPjPViii$_Z5heavyjiiPVii,@function
        .size           $_Z1kPKjPjPViii$_Z5heavyjiiPVii,(.L_x_22 - $_Z1kPKjPjPViii$_Z5heavyjiiPVii)
$_Z1kPKjPjPViii$_Z5heavyjiiPVii:
[----:B01----:R-:W-:-:S15]  /*1c40*/  IADD3 R1, R1, -0x8, RZ ;  /* 0xfffffff801017810 */ /* 0x003fde0007ffe0ff */
[----:B01----:R1:W0:-:S15]  /*1c50*/  S2R R0, SR_LMEMHIOFF ;  /* 0x0000000000007919 */ /* 0x00321e0000003700 */
[----:B01----:R-:W-:-:S15]  /*1c60*/  ISETP.GE.U32.AND P0, PT, R1, R0, PT ;  /* 0x000000000100720c */ /* 0x003fde0003f06070 */
[----:B01----:R-:W-:-:S15]  /*1c70*/  @P0 BRA `(.L_x_17) ;  /* 0x0000001000000947 */ /* 0x003fde0003800000 */
[----:B01----:R-:W-:-:S15]  /*1c80*/  BPT.TRAP 0x1 ;  /* 0x000000040000795c */ /* 0x003fde0000300000 */
.L_x_17:
[----:B01----:R1:W-:-:S15]  /*1c90*/  STL [R1], R2 ;  /* 0x0000000201007387 */ /* 0x0033de0000100800 */
[----:B01----:R-:W-:-:S15]  /*1ca0*/  MOV R7, R7 ;  /* 0x0000000700077202 */ /* 0x003fde0000000f00 */
[----:B01----:R-:W-:-:S15]  /*1cb0*/  MOV R9, R9 ;  /* 0x0000000900097202 */ /* 0x003fde0000000f00 */
[----:B01----:R-:W-:-:S15]  /*1cc0*/  MOV R8, R8 ;  /* 0x0000000800087202 */ /* 0x003fde0000000f00 */
[----:B01----:R-:W-:-:S15]  /*1cd0*/  MOV R6, R6 ;  /* 0x0000000600067202 */ /* 0x003fde0000000f00 */
[----:B01----:R-:W-:-:S15]  /*1ce0*/  MOV R5, R5 ;  /* 0x0000000500057202 */ /* 0x003fde0000000f00 */
[----:B01----:R-:W-:-:S15]  /*1cf0*/  MOV R4, R4 ;  /* 0x0000000400047202 */ /* 0x003fde0000000f00 */
        /* <DEDUP_REMOVED lines=8> */
[----:B01----:R-:W-:-:S15]  /*1d80*/  IMAD R6, R6, -0x61c88647, R5 ;  /* 0x9e3779b906067824 */ /* 0x003fde00078e0205 */
[----:B01----:R-:W-:-:S15]  /*1d90*/  IADD3 R6, R6, -0x61c88647, RZ ;  /* 0x9e3779b906067810 */ /* 0x003fde0007ffe0ff */
[----:B01----:R-:W-:-:S15]  /*1da0*/  IMAD.WIDE R2, R2, 0x4, RZ ;  /* 0x0000000402027825 */ /* 0x003fde00078e02ff */
[----:B01----:R-:W-:-:S15]  /*1db0*/  MOV R7, R2 ;  /* 0x0000000200077202 */ /* 0x003fde0000000f00 */
[----:B01----:R-:W-:-:S15]  /*1dc0*/  MOV R8, R3 ;  /* 0x0000000300087202 */ /* 0x003fde0000000f00 */
[----:B01----:R-:W-:-:S15]  /*1dd0*/  IADD3 R7, P0, R0, R7, RZ ;  /* 0x0000000700077210 */ /* 0x003fde0007f1e0ff */
[----:B01----:R-:W-:-:S15]  /*1de0*/  IADD3.X R8, R9, R8, RZ, P0, !PT ;  /* 0x0000000809087210 */ /* 0x003fde00007fe4ff */
[----:B01----:R-:W-:-:S15]  /*1df0*/  MOV R3, RZ ;  /* 0x000000ff00037202 */ /* 0x003fde0000000f00 */
[----:B01----:R-:W-:-:S15]  /*1e00*/  MOV R4, R4 ;  /* 0x0000000400047202 */ /* 0x003fde0000000f00 */
[----:B01----:R-:W-:-:S15]  /*1e10*/  MOV R0, R5 ;  /* 0x0000000500007202 */ /* 0x003fde0000000f00 */
[----:B01----:R-:W-:-:S15]  /*1e20*/  MOV R2, R6 ;  /* 0x0000000600027202 */ /* 0x003fde0000000f00 */
[----:B01----:R-:W-:-:S15]  /*1e30*/  MOV R7, R7 ;  /* 0x0000000700077202 */ /* 0x003fde0000000f00 */
[----:B01----:R-:W-:-:S15]  /*1e40*/  MOV R8, R8 ;  /* 0x0000000800087202 */ /* 0x003fde0000000f00 */
[----:B01----:R-:W-:-:S15]  /*1e50*/  MOV R3, R3 ;  /* 0x0000000300037202 */ /* 0x003fde0000000f00 */
.L_x_18:
[----:B01----:R-:W-:-:S15]  /*1e60*/  IADD3 R4, R2, R4, RZ ;  /* 0x0000000402047210 */ /* 0x003fde0007ffe0ff */
[----:B01----:R-:W-:-:S15]  /*1e70*/  IADD3 R4, R4, R3, RZ ;  /* 0x0000000304047210 */ /* 0x003fde0007ffe0ff */
[----:B01----:R-:W-:-:S15]  /*1e80*/  SHF.L.U32 R5, R4, 0xd, RZ ;  /* 0x0000000d04057819 */ /* 0x003fde00000006ff */
[----:B01----:R-:W-:-:S15]  /*1e90*/  LOP3.LUT R5, R5, R4, RZ, 0x3c, !PT ;  /* 0x0000000405057212 */ /* 0x003fde00078e3cff */
[----:B01----:R-:W-:-:S15]  /*1ea0*/  SHF.R.U32.HI R4, RZ, 0x11, R5 ;  /* 0x00000011ff047819 */ /* 0x003fde0000011605 */
[----:B01----:R-:W-:-:S15]  /*1eb0*/  LOP3.LUT R4, R4, R5, RZ, 0x3c, !PT ;  /* 0x0000000504047212 */ /* 0x003fde00078e3cff */
[----:B01----:R-:W-:-:S15]  /*1ec0*/  SHF.L.U32 R5, R4, 0x5, RZ ;  /* 0x0000000504057819 */ /* 0x003fde00000006ff */
[----:B01----:R-:W-:-:S15]  /*1ed0*/  LOP3.LUT R5, R5, R4, RZ, 0x3c, !PT ;  /* 0x0000000405057212 */ /* 0x003fde00078e3cff */
[----:B01----:R-:W-:-:S15]  /*1ee0*/  LOP3.LUT R4, R4, 0x1, RZ, 0xc0, !PT ;  /* 0x0000000104047812 */ /* 0x003fde00078ec0ff */
[----:B01----:R-:W-:-:S15]  /*1ef0*/  ISETP.EQ.U32.AND P0, PT, R4, 0x1, PT ;  /* 0x000000010400780c */ /* 0x003fde0003f02070 */
[----:B01----:R-:W-:-:S15]  /*1f00*/  LOP3.LUT R4, R0, 0x1, RZ, 0xc0, !PT ;  /* 0x0000000100047812 */ /* 0x003fde00078ec0ff */
[----:B01----:R-:W-:-:S15]  /*1f10*/  ISETP.EQ.U32.AND P1, PT, R4, 0x1, PT ;  /* 0x000000010400780c */ /* 0x003fde0003f22070 */
[----:B01----:R-:W-:-:S15]  /*1f20*/  PLOP3.LUT P0, PT, P0, P1, PT, 0x28, 0x0 ;  /* 0x000000000000781c */ /* 0x003fde0000702570 */
[----:B01----:R-:W-:-:S15]  /*1f30*/  IADD3 R4, R5, 0x7f4a7c15, RZ ;  /* 0x7f4a7c1505047810 */ /* 0x003fde0007ffe0ff */
[----:B01----:R-:W-:-:S15]  /*1f40*/  SEL R6, R4, R5, P0 ;  /* 0x0000000504067207 */ /* 0x003fde0000000000 */
[----:B01----:R-:W-:-:S15]  /*1f50*/  MOV R4, R7 ;  /* 0x0000000700047202 */ /* 0x003fde0000000f00 */
[----:B01----:R-:W-:-:S15]  /*1f60*/  MOV R5, R8 ;  /* 0x0000000800057202 */ /* 0x003fde0000000f00 */
[----:B01----:R-:W-:-:S15]  /*1f70*/  MOV R4, R4 ;  /* 0x0000000400047202 */ /* 0x003fde0000000f00 */
[----:B01----:R-:W-:-:S15]  /*1f80*/  MOV R5, R5 ;  /* 0x0000000500057202 */ /* 0x003fde0000000f00 */
[----:B01----:R1:W0:-:S15]  /*1f90*/  R2UR UR4, R10 ;  /* 0x000000000a0473c2 */ /* 0x00321e00000e0000 */
[----:B01----:R1:W0:-:S15]  /*1fa0*/  R2UR UR5, R11 ;  /* 0x000000000b0573c2 */ /* 0x00321e00000e0000 */
[----:B01----:R1:W-:-:S15]  /*1fb0*/  ST.E.STRONG.SYS [R4.64], R6 ;  /* 0x0000000604007985 */ /* 0x0033de000c115904 */
[----:B01----:R-:W-:-:S15]  /*1fc0*/  IADD3 R3, R3, 0x1, RZ ;  /* 0x0000000103037810 */ /* 0x003fde0007ffe0ff */
[----:B01----:R-:W-:-:S15]  /*1fd0*/  ISETP.NE.AND P0, PT, R3, 0x6, PT ;  /* 0x000000060300780c */ /* 0x003fde0003f05270 */
[----:B01----:R-:W-:-:S15]  /*1fe0*/  MOV R4, R6 ;  /* 0x0000000600047202 */ /* 0x003fde0000000f00 */
[----:B01----:R-:W-:-:S15]  /*1ff0*/  MOV R3, R3 ;  /* 0x0000000300037202 */ /* 0x003fde0000000f00 */
[----:B01----:R-:W-:-:S15]  /*2000*/  @P0 BRA `(.L_x_18) ;  /* 0xfffffe5000000947 */ /* 0x003fde000383ffff */
[----:B01----:R-:W-:-:S15]  /*2010*/  MOV R4, R4 ;  /* 0x0000000400047202 */ /* 0x003fde0000000f00 */
[----:B01----:R-:W-:-:S15]  /*2020*/  MOV R4, R4 ;  /* 0x0000000400047202 */ /* 0x003fde0000000f00 */
[----:B01----:R1:W0:-:S15]  /*2030*/  LDL R2, [R1] ;  /* 0x0000000001027983 */ /* 0x00321e0000100800 */
[----:B01----:R-:W-:-:S15]  /*2040*/  IADD3 R1, R1, 0x8, RZ ;  /* 0x0000000801017810 */ /* 0x003fde0007ffe0ff */
[----:B01----:R-:W-:-:S15]  /*2050*/  RET.REL.NODEC R20 `(_Z1kPKjPjPViii) ;  /* 0xffffdfa014007950 */ /* 0x003fde0003c3ffff */
.L_x_19:
[----:B------:R-:W-:-:S00]  /*2060*/  BRA `(.L_x_19) ;  /* 0xfffffff000007947 */ /* 0x000fc0000383ffff */
[----:B------:R-:W-:-:S00]  /*2070*/  NOP ;  /* 0x0000000000007918 */ /* 0x000fc00000000000 */
        /* <DEDUP_REMOVED lines=8> */
.L_x_22:
